	.headerflags	@"EF_CUDA_TEXMODE_UNIFIED EF_CUDA_64BIT_ADDRESS EF_CUDA_ACCELERATORS EF_CUDA_SM90 EF_CUDA_VIRTUAL_SM(EF_CUDA_SM90)"
	.elftype	@"ET_EXEC"


//--------------------- .nv.info                  --------------------------
	.section	.nv.info,"",@"SHT_CUDA_INFO"
	.align	4


	//----- nvinfo : EIATTR_REGCOUNT
	.align		4
        /*0000*/ 	.byte	0x04, 0x2f
        /*0002*/ 	.short	(.L_1 - .L_0)
	.align		4
.L_0:
        /*0004*/ 	.word	index@(triton_poi_fused_max_pool2d_with_indices_12)
        /*0008*/ 	.word	0x00000010


	//----- nvinfo : EIATTR_MIN_STACK_SIZE
	.align		4
.L_1:
        /*000c*/ 	.byte	0x04, 0x12
        /*000e*/ 	.short	(.L_3 - .L_2)
	.align		4
.L_2:
        /*0010*/ 	.word	index@(triton_poi_fused_max_pool2d_with_indices_12)
        /*0014*/ 	.word	0x00000000


	//----- nvinfo : EIATTR_FRAME_SIZE
	.align		4
.L_3:
        /*0018*/ 	.byte	0x04, 0x11
        /*001a*/ 	.short	(.L_5 - .L_4)
	.align		4
.L_4:
        /*001c*/ 	.word	index@(triton_poi_fused_max_pool2d_with_indices_12)
        /*0020*/ 	.word	0x00000000


	//----- nvinfo : EIATTR_MIN_STACK_SIZE
	.align		4
.L_5:
        /*0024*/ 	.byte	0x04, 0x12
        /*0026*/ 	.short	(.L_7 - .L_6)
	.align		4
.L_6:
        /*0028*/ 	.word	index@(triton_poi_fused_max_pool2d_with_indices_12)
        /*002c*/ 	.word	0x00000000
.L_7:


//--------------------- .nv.info.triton_poi_fused_max_pool2d_with_indices_12 --------------------------
	.section	.nv.info.triton_poi_fused_max_pool2d_with_indices_12,"",@"SHT_CUDA_INFO"
	.sectionflags	@""
	.align	4


	//----- nvinfo : EIATTR_CUDA_API_VERSION
	.align		4
        /*0000*/ 	.byte	0x04, 0x37
        /*0002*/ 	.short	(.L_9 - .L_8)
.L_8:
        /*0004*/ 	.word	0x0000007c


	//----- nvinfo : EIATTR_KPARAM_INFO
	.align		4
.L_9:
        /*0008*/ 	.byte	0x04, 0x17
        /*000a*/ 	.short	(.L_11 - .L_10)
.L_10:
        /*000c*/ 	.word	0x00000000
        /*0010*/ 	.short	0x0003
        /*0012*/ 	.short	0x0018
        /*0014*/ 	.byte	0x00, 0xf0, 0x11, 0x00


	//----- nvinfo : EIATTR_KPARAM_INFO
	.align		4
.L_11:
        /*0018*/ 	.byte	0x04, 0x17
        /*001a*/ 	.short	(.L_13 - .L_12)
.L_12:
        /*001c*/ 	.word	0x00000000
        /*0020*/ 	.short	0x0002
        /*0022*/ 	.short	0x0010
        /*0024*/ 	.byte	0x00, 0xf4, 0x21, 0x00


	//----- nvinfo : EIATTR_KPARAM_INFO
	.align		4
.L_13:
        /*0028*/ 	.byte	0x04, 0x17
        /*002a*/ 	.short	(.L_15 - .L_14)
.L_14:
        /*002c*/ 	.word	0x00000000
        /*0030*/ 	.short	0x0001
        /*0032*/ 	.short	0x0008
        /*0034*/ 	.byte	0x00, 0xf4, 0x21, 0x00


	//----- nvinfo : EIATTR_KPARAM_INFO
	.align		4
.L_15:
        /*0038*/ 	.byte	0x04, 0x17
        /*003a*/ 	.short	(.L_17 - .L_16)
.L_16:
        /*003c*/ 	.word	0x00000000
        /*0040*/ 	.short	0x0000
        /*0042*/ 	.short	0x0000
        /*0044*/ 	.byte	0x00, 0xf4, 0x21, 0x00


	//----- nvinfo : EIATTR_SPARSE_MMA_MASK
	.align		4
.L_17:
        /*0048*/ 	.byte	0x03, 0x50
        /*004a*/ 	.short	0x0000


	//----- nvinfo : EIATTR_MAXREG_COUNT
	.align		4
        /*004c*/ 	.byte	0x03, 0x1b
        /*004e*/ 	.short	0x00ff


	//----- nvinfo : EIATTR_EXIT_INSTR_OFFSETS
	.align		4
        /*0050*/ 	.byte	0x04, 0x1c
        /*0052*/ 	.short	(.L_19 - .L_18)


	//   ....[0]....
.L_18:
        /*0054*/ 	.word	0x00000410


	//----- nvinfo : EIATTR_REQNTID
	.align		4
.L_19:
        /*0058*/ 	.byte	0x04, 0x10
        /*005a*/ 	.short	(.L_21 - .L_20)
.L_20:
        /*005c*/ 	.word	0x00000100
        /*0060*/ 	.word	0x00000001
        /*0064*/ 	.word	0x00000001


	//----- nvinfo : EIATTR_CBANK_PARAM_SIZE
	.align		4
.L_21:
        /*0068*/ 	.byte	0x03, 0x19
        /*006a*/ 	.short	0x001c


	//----- nvinfo : EIATTR_PARAM_CBANK
	.align		4
        /*006c*/ 	.byte	0x04, 0x0a
        /*006e*/ 	.short	(.L_23 - .L_22)
	.align		4
.L_22:
        /*0070*/ 	.word	index@(.nv.constant0.triton_poi_fused_max_pool2d_with_indices_12)
        /*0074*/ 	.short	0x0210
        /*0076*/ 	.short	0x001c


	//----- nvinfo : EIATTR_SW_WAR
	.align		4
.L_23:
        /*0078*/ 	.byte	0x04, 0x36
        /*007a*/ 	.short	(.L_25 - .L_24)
.L_24:
        /*007c*/ 	.word	0x00000008
.L_25:


//--------------------- .nv.callgraph             --------------------------
	.section	.nv.callgraph,"",@"SHT_CUDA_CALLGRAPH"
	.align	4
	.sectionentsize	8
	.align		4
        /*0000*/ 	.word	0x00000000
	.align		4
        /*0004*/ 	.word	0xffffffff
	.align		4
        /*0008*/ 	.word	0x00000000
	.align		4
        /*000c*/ 	.word	0xfffffffe
	.align		4
        /*0010*/ 	.word	0x00000000
	.align		4
        /*0014*/ 	.word	0xfffffffd
	.align		4
        /*0018*/ 	.word	0x00000000
	.align		4
        /*001c*/ 	.word	0xfffffffc


//--------------------- .text.triton_poi_fused_max_pool2d_with_indices_12 --------------------------
	.section	.text.triton_poi_fused_max_pool2d_with_indices_12,"ax",@progbits
	.align	128
        .global         triton_poi_fused_max_pool2d_with_indices_12
        .type           triton_poi_fused_max_pool2d_with_indices_12,@function
        .size           triton_poi_fused_max_pool2d_with_indices_12,(.L_x_1 - triton_poi_fused_max_pool2d_with_indices_12)
        .other          triton_poi_fused_max_pool2d_with_indices_12,@"STO_CUDA_ENTRY STV_DEFAULT"
triton_poi_fused_max_pool2d_with_indices_12:
.text.triton_poi_fused_max_pool2d_with_indices_12:
[----:B------:R-:W-:Y:S01]  /*0000*/  LDC R1, c[0x0][0x28] ;  /* 0x00000a00ff017b82 */ /* 0x000fe20000000800 */
[----:B------:R-:W1:Y:S01]  /*0010*/  S2R R0, SR_TID.X ;  /* 0x0000000000007919 */ /* 0x000e620000002100 */
[----:B------:R-:W-:Y:S01]  /*0020*/  ULDC.64 UR4, c[0x0][0x208] ;  /* 0x0000820000047ab9 */ /* 0x000fe20000000a00 */
[----:B------:R-:W-:Y:S01]  /*0030*/  ULDC.64 UR6, c[0x0][0x220] ;  /* 0x0000880000067ab9 */ /* 0x000fe20000000a00 */
[----:B------:R-:W2:Y:S01]  /*0040*/  S2R R3, SR_CTAID.X ;  /* 0x0000000000037919 */ /* 0x000ea20000002500 */
[----:B-1----:R-:W-:Y:S01]  /*0050*/  IMAD.SHL.U32 R0, R0, 0x2, RZ ;  /* 0x0000000200007824 */ /* 0x002fe200078e00ff */
[----:B--2---:R-:W-:-:S04]  /*0060*/  SHF.R.S32.HI R5, RZ, 0x16, R3 ;  /* 0x00000016ff057819 */ /* 0x004fc80000011403 */
[----:B------:R-:W-:Y:S02]  /*0070*/  LOP3.LUT R0, R0, 0x1fe, RZ, 0xc0, !PT ;  /* 0x000001fe00007812 */ /* 0x000fe400078ec0ff */
[----:B------:R-:W-:-:S03]  /*0080*/  SGXT R5, R5, 0x1 ;  /* 0x000000010505781a */ /* 0x000fc60000000200 */
[----:B------:R-:W-:-:S05]  /*0090*/  IMAD R0, R3, 0x200, R0 ;  /* 0x0000020003007824 */ /* 0x000fca00078e0200 */
[----:B------:R-:W-:Y:S02]  /*00a0*/  SHF.R.S32.HI R3, RZ, 0x1f, R0 ;  /* 0x0000001fff037819 */ /* 0x000fe40000011400 */
[-C--:B------:R-:W-:Y:S02]  /*00b0*/  LEA.HI R6, R5, R0.reuse, RZ, 0xb ;  /* 0x0000000005067211 */ /* 0x080fe400078f58ff */
[----:B------:R-:W-:Y:S02]  /*00c0*/  LEA.HI R4, R3, R0, RZ, 0x6 ;  /* 0x0000000003047211 */ /* 0x000fe400078f30ff */
[----:B------:R-:W1:Y:S01]  /*00d0*/  LDC.64 R2, c[0x0][0x210] ;  /* 0x00008400ff027b82 */ /* 0x000e620000000a00 */
[----:B------:R-:W-:Y:S01]  /*00e0*/  IMAD.SHL.U32 R7, R6, 0x4, RZ ;  /* 0x0000000406077824 */ /* 0x000fe200078e00ff */
[----:B------:R-:W-:-:S04]  /*00f0*/  SHF.R.S32.HI R5, RZ, 0x6, R4 ;  /* 0x00000006ff057819 */ /* 0x000fc80000011404 */
[----:B------:R-:W-:Y:S02]  /*0100*/  LEA.HI R6, R5, R5, RZ, 0x5 ;  /* 0x0000000505067211 */ /* 0x000fe400078f28ff */
[----:B------:R-:W-:Y:S02]  /*0110*/  LOP3.LUT R8, R7, 0xffffe000, RZ, 0xc0, !PT ;  /* 0xffffe00007087812 */ /* 0x000fe400078ec0ff */
[----:B------:R-:W-:Y:S02]  /*0120*/  LOP3.LUT R7, R4, 0xffffffc0, RZ, 0xc0, !PT ;  /* 0xffffffc004077812 */ /* 0x000fe400078ec0ff */
[----:B------:R-:W-:Y:S02]  /*0130*/  LOP3.LUT R6, R6, 0x1ffffe0, RZ, 0xc0, !PT ;  /* 0x01ffffe006067812 */ /* 0x000fe400078ec0ff */
[----:B------:R-:W-:-:S03]  /*0140*/  IADD3 R7, R8, R0, -R7 ;  /* 0x0000000008077210 */ /* 0x000fc60007ffe807 */
[----:B------:R-:W-:-:S04]  /*0150*/  IMAD.IADD R6, R5, 0x1, -R6 ;  /* 0x0000000105067824 */ /* 0x000fc800078e0a06 */
[----:B------:R-:W-:-:S04]  /*0160*/  IMAD R11, R6, 0x80, R7 ;  /* 0x00000080060b7824 */ /* 0x000fc800078e0207 */
[C---:B------:R-:W-:Y:S02]  /*0170*/  VIADD R9, R11.reuse, 0x40 ;  /* 0x000000400b097836 */ /* 0x040fe40000000000 */
[----:B-1----:R-:W-:-:S04]  /*0180*/  IMAD.WIDE R6, R11, 0x4, R2 ;  /* 0x000000040b067825 */ /* 0x002fc800078e0202 */
[--C-:B------:R-:W-:Y:S02]  /*0190*/  IMAD.WIDE R8, R9, 0x4, R2.reuse ;  /* 0x0000000409087825 */ /* 0x100fe400078e0202 */
[----:B------:R-:W2:Y:S02]  /*01a0*/  LDG.E.64 R6, desc[UR4][R6.64] ;  /* 0x0000000406067981 */ /* 0x000ea4000c1e1b00 */
[----:B------:R-:W-:Y:S02]  /*01b0*/  VIADD R5, R11, 0x1000 ;  /* 0x000010000b057836 */ /* 0x000fe40000000000 */
[----:B------:R1:W2:Y:S02]  /*01c0*/  LDG.E.64 R12, desc[UR4][R8.64] ;  /* 0x00000004080c7981 */ /* 0x0002a4000c1e1b00 */
[----:B------:R-:W-:-:S04]  /*01d0*/  IMAD.WIDE R4, R5, 0x4, R2 ;  /* 0x0000000405047825 */ /* 0x000fc800078e0202 */
[----:B------:R-:W-:Y:S02]  /*01e0*/  VIADD R11, R11, 0x1040 ;  /* 0x000010400b0b7836 */ /* 0x000fe40000000000 */
[----:B------:R-:W3:Y:S02]  /*01f0*/  LDG.E.64 R4, desc[UR4][R4.64] ;  /* 0x0000000404047981 */ /* 0x000ee4000c1e1b00 */
[----:B------:R-:W-:Y:S01]  /*0200*/  IMAD.WIDE R2, R11, 0x4, R2 ;  /* 0x000000040b027825 */ /* 0x000fe200078e0202 */
[----:B-1----:R-:W1:Y:S05]  /*0210*/  LDC.64 R8, c[0x0][0x218] ;  /* 0x00008600ff087b82 */ /* 0x002e6a0000000a00 */
[----:B------:R-:W4:Y:S01]  /*0220*/  LDG.E.64 R2, desc[UR4][R2.64] ;  /* 0x0000000402027981 */ /* 0x000f22000c1e1b00 */
[----:B--2---:R-:W-:-:S02]  /*0230*/  FSETP.GT.AND P4, PT, R13, R7, PT ;  /* 0x000000070d00720b */ /* 0x004fc40003f84000 */
[----:B------:R-:W-:Y:S02]  /*0240*/  FSETP.GT.AND P3, PT, R12, R6, PT ;  /* 0x000000060c00720b */ /* 0x000fe40003f64000 */
[----:B------:R-:W-:Y:S02]  /*0250*/  FSETP.NAN.AND P0, PT, R13, R13, PT ;  /* 0x0000000d0d00720b */ /* 0x000fe40003f08000 */
[----:B---3--:R-:W-:Y:S02]  /*0260*/  FSETP.NAN.AND P6, PT, R5, R5, PT ;  /* 0x000000050500720b */ /* 0x008fe40003fc8000 */
[----:B------:R-:W-:Y:S02]  /*0270*/  FSETP.NAN.AND P5, PT, R4, R4, PT ;  /* 0x000000040400720b */ /* 0x000fe40003fa8000 */
[----:B------:R-:W-:-:S03]  /*0280*/  FSETP.NAN.AND P1, PT, R12, R12, PT ;  /* 0x0000000c0c00720b */ /* 0x000fc60003f28000 */
[----:B------:R-:W-:Y:S02]  /*0290*/  @!P4 SEL R13, R13, R7, P0 ;  /* 0x000000070d0dc207 */ /* 0x000fe40000000000 */
[----:B------:R-:W-:Y:S02]  /*02a0*/  @!P3 SEL R12, R12, R6, P1 ;  /* 0x000000060c0cb207 */ /* 0x000fe40000800000 */
[----:B------:R-:W-:Y:S02]  /*02b0*/  FSETP.GEU.AND P0, PT, R13, R5, PT ;  /* 0x000000050d00720b */ /* 0x000fe40003f0e000 */
[----:B----4-:R-:W-:Y:S02]  /*02c0*/  FSETP.NAN.AND P1, PT, R2, R2, PT ;  /* 0x000000020200720b */ /* 0x010fe40003f28000 */
[----:B------:R-:W-:Y:S02]  /*02d0*/  FSETP.GEU.AND P2, PT, R12, R4, PT ;  /* 0x000000040c00720b */ /* 0x000fe40003f4e000 */
[----:B------:R-:W-:-:S02]  /*02e0*/  @!P6 SEL R5, R5, R13, !P0 ;  /* 0x0000000d0505e207 */ /* 0x000fc40004000000 */
[----:B------:R-:W-:Y:S02]  /*02f0*/  FSETP.NAN.AND P6, PT, R3, R3, PT ;  /* 0x000000030300720b */ /* 0x000fe40003fc8000 */
[----:B------:R-:W-:Y:S02]  /*0300*/  SEL R7, RZ, 0x1, !P4 ;  /* 0x00000001ff077807 */ /* 0x000fe40006000000 */
[----:B------:R-:W-:Y:S02]  /*0310*/  @!P5 SEL R4, R4, R12, !P2 ;  /* 0x0000000c0404d207 */ /* 0x000fe40005000000 */
[----:B------:R-:W-:Y:S02]  /*0320*/  SEL R6, RZ, 0x1, !P3 ;  /* 0x00000001ff067807 */ /* 0x000fe40005800000 */
[----:B------:R-:W-:Y:S02]  /*0330*/  SEL R7, R7, 0x2, P0 ;  /* 0x0000000207077807 */ /* 0x000fe40000000000 */
[----:B------:R-:W-:-:S02]  /*0340*/  FSETP.GEU.AND P3, PT, R4, R2, PT ;  /* 0x000000020400720b */ /* 0x000fc40003f6e000 */
[----:B------:R-:W-:Y:S02]  /*0350*/  SEL R10, R6, 0x2, P2 ;  /* 0x00000002060a7807 */ /* 0x000fe40001000000 */
[----:B------:R-:W-:Y:S02]  /*0360*/  FSETP.GEU.AND P0, PT, R5, R3, PT ;  /* 0x000000030500720b */ /* 0x000fe40003f0e000 */
[----:B------:R-:W-:Y:S02]  /*0370*/  @!P1 SEL R2, R2, R4, !P3 ;  /* 0x0000000402029207 */ /* 0x000fe40005800000 */
[----:B------:R-:W-:Y:S02]  /*0380*/  SEL R10, R10, 0x3, P3 ;  /* 0x000000030a0a7807 */ /* 0x000fe40001800000 */
[----:B------:R-:W-:Y:S02]  /*0390*/  SEL R11, R7, 0x3, P0 ;  /* 0x00000003070b7807 */ /* 0x000fe40000000000 */
[----:B------:R-:W-:-:S02]  /*03a0*/  IADD3 R6, P1, R0, UR6, RZ ;  /* 0x0000000600067c10 */ /* 0x000fc4000ff3e0ff */
[----:B------:R-:W-:Y:S01]  /*03b0*/  @!P6 SEL R3, R3, R5, !P0 ;  /* 0x000000050303e207 */ /* 0x000fe20004000000 */
[C---:B-1----:R-:W-:Y:S01]  /*03c0*/  IMAD.WIDE R4, R0.reuse, 0x4, R8 ;  /* 0x0000000400047825 */ /* 0x042fe200078e0208 */
[----:B------:R-:W-:-:S03]  /*03d0*/  LEA.HI.X.SX32 R7, R0, UR7, 0x1, P1 ;  /* 0x0000000700077c11 */ /* 0x000fc600088f0eff */
[----:B------:R-:W-:Y:S01]  /*03e0*/  IMAD R11, R11, 0x100, R10 ;  /* 0x000001000b0b7824 */ /* 0x000fe200078e020a */
[----:B------:R-:W-:Y:S04]  /*03f0*/  STG.E.64 desc[UR4][R4.64], R2 ;  /* 0x0000000204007986 */ /* 0x000fe8000c101b04 */
[----:B------:R-:W-:Y:S01]  /*0400*/  STG.E.U16 desc[UR4][R6.64], R11 ;  /* 0x0000000b06007986 */ /* 0x000fe2000c101504 */
[----:B------:R-:W-:Y:S05]  /*0410*/  EXIT ;  /* 0x000000000000794d */ /* 0x000fea0003800000 */
.L_x_0:
[----:B------:R-:W-:-:S00]  /*0420*/  BRA `(.L_x_0) ;  /* 0xfffffffc00fc7947 */ /* 0x000fc0000383ffff */
[----:B------:R-:W-:-:S00]  /*0430*/  NOP ;  /* 0x0000000000007918 */ /* 0x000fc00000000000 */
        /* <DEDUP_REMOVED lines=12> */
.L_x_1:


//--------------------- .nv.constant0.triton_poi_fused_max_pool2d_with_indices_12 --------------------------
	.section	.nv.constant0.triton_poi_fused_max_pool2d_with_indices_12,"a",@progbits
	.sectionflags	@""
	.align	4
.nv.constant0.triton_poi_fused_max_pool2d_with_indices_12:
	.zero		556
